	.headerflags	@"EF_CUDA_TEXMODE_UNIFIED EF_CUDA_64BIT_ADDRESS EF_CUDA_ACCELERATORS EF_CUDA_SM90 EF_CUDA_VIRTUAL_SM(EF_CUDA_SM90)"
	.elftype	@"ET_EXEC"


//--------------------- .nv.info                  --------------------------
	.section	.nv.info,"",@"SHT_CUDA_INFO"
	.align	4


	//----- nvinfo : EIATTR_REGCOUNT
	.align		4
        /*0000*/ 	.byte	0x04, 0x2f
        /*0002*/ 	.short	(.L_1 - .L_0)
	.align		4
.L_0:
        /*0004*/ 	.word	index@(triton_poi_fused_convolution_37)
        /*0008*/ 	.word	0x00000020


	//----- nvinfo : EIATTR_MIN_STACK_SIZE
	.align		4
.L_1:
        /*000c*/ 	.byte	0x04, 0x12
        /*000e*/ 	.short	(.L_3 - .L_2)
	.align		4
.L_2:
        /*0010*/ 	.word	index@(triton_poi_fused_convolution_37)
        /*0014*/ 	.word	0x00000000


	//----- nvinfo : EIATTR_FRAME_SIZE
	.align		4
.L_3:
        /*0018*/ 	.byte	0x04, 0x11
        /*001a*/ 	.short	(.L_5 - .L_4)
	.align		4
.L_4:
        /*001c*/ 	.word	index@(triton_poi_fused_convolution_37)
        /*0020*/ 	.word	0x00000000


	//----- nvinfo : EIATTR_MIN_STACK_SIZE
	.align		4
.L_5:
        /*0024*/ 	.byte	0x04, 0x12
        /*0026*/ 	.short	(.L_7 - .L_6)
	.align		4
.L_6:
        /*0028*/ 	.word	index@(triton_poi_fused_convolution_37)
        /*002c*/ 	.word	0x00000000
.L_7:


//--------------------- .nv.info.triton_poi_fused_convolution_37 --------------------------
	.section	.nv.info.triton_poi_fused_convolution_37,"",@"SHT_CUDA_INFO"
	.sectionflags	@""
	.align	4


	//----- nvinfo : EIATTR_CUDA_API_VERSION
	.align		4
        /*0000*/ 	.byte	0x04, 0x37
        /*0002*/ 	.short	(.L_9 - .L_8)
.L_8:
        /*0004*/ 	.word	0x0000007c


	//----- nvinfo : EIATTR_KPARAM_INFO
	.align		4
.L_9:
        /*0008*/ 	.byte	0x04, 0x17
        /*000a*/ 	.short	(.L_11 - .L_10)
.L_10:
        /*000c*/ 	.word	0x00000000
        /*0010*/ 	.short	0x0004
        /*0012*/ 	.short	0x001c
        /*0014*/ 	.byte	0x00, 0xf0, 0x11, 0x00


	//----- nvinfo : EIATTR_KPARAM_INFO
	.align		4
.L_11:
        /*0018*/ 	.byte	0x04, 0x17
        /*001a*/ 	.short	(.L_13 - .L_12)
.L_12:
        /*001c*/ 	.word	0x00000000
        /*0020*/ 	.short	0x0003
        /*0022*/ 	.short	0x0018
        /*0024*/ 	.byte	0x00, 0xf0, 0x11, 0x00


	//----- nvinfo : EIATTR_KPARAM_INFO
	.align		4
.L_13:
        /*0028*/ 	.byte	0x04, 0x17
        /*002a*/ 	.short	(.L_15 - .L_14)
.L_14:
        /*002c*/ 	.word	0x00000000
        /*0030*/ 	.short	0x0002
        /*0032*/ 	.short	0x0010
        /*0034*/ 	.byte	0x00, 0xf4, 0x21, 0x00


	//----- nvinfo : EIATTR_KPARAM_INFO
	.align		4
.L_15:
        /*0038*/ 	.byte	0x04, 0x17
        /*003a*/ 	.short	(.L_17 - .L_16)
.L_16:
        /*003c*/ 	.word	0x00000000
        /*0040*/ 	.short	0x0001
        /*0042*/ 	.short	0x0008
        /*0044*/ 	.byte	0x00, 0xf4, 0x21, 0x00


	//----- nvinfo : EIATTR_KPARAM_INFO
	.align		4
.L_17:
        /*0048*/ 	.byte	0x04, 0x17
        /*004a*/ 	.short	(.L_19 - .L_18)
.L_18:
        /*004c*/ 	.word	0x00000000
        /*0050*/ 	.short	0x0000
        /*0052*/ 	.short	0x0000
        /*0054*/ 	.byte	0x00, 0xf4, 0x21, 0x00


	//----- nvinfo : EIATTR_SPARSE_MMA_MASK
	.align		4
.L_19:
        /*0058*/ 	.byte	0x03, 0x50
        /*005a*/ 	.short	0x0000


	//----- nvinfo : EIATTR_MAXREG_COUNT
	.align		4
        /*005c*/ 	.byte	0x03, 0x1b
        /*005e*/ 	.short	0x00ff


	//----- nvinfo : EIATTR_EXIT_INSTR_OFFSETS
	.align		4
        /*0060*/ 	.byte	0x04, 0x1c
        /*0062*/ 	.short	(.L_21 - .L_20)


	//   ....[0]....
.L_20:
        /*0064*/ 	.word	0x000009e0


	//   ....[1]....
        /*0068*/ 	.word	0x00000a60


	//----- nvinfo : EIATTR_REQNTID
	.align		4
.L_21:
        /*006c*/ 	.byte	0x04, 0x10
        /*006e*/ 	.short	(.L_23 - .L_22)
.L_22:
        /*0070*/ 	.word	0x00000100
        /*0074*/ 	.word	0x00000001
        /*0078*/ 	.word	0x00000001


	//----- nvinfo : EIATTR_CBANK_PARAM_SIZE
	.align		4
.L_23:
        /*007c*/ 	.byte	0x03, 0x19
        /*007e*/ 	.short	0x0020


	//----- nvinfo : EIATTR_PARAM_CBANK
	.align		4
        /*0080*/ 	.byte	0x04, 0x0a
        /*0082*/ 	.short	(.L_25 - .L_24)
	.align		4
.L_24:
        /*0084*/ 	.word	index@(.nv.constant0.triton_poi_fused_convolution_37)
        /*0088*/ 	.short	0x0210
        /*008a*/ 	.short	0x0020


	//----- nvinfo : EIATTR_SW_WAR
	.align		4
.L_25:
        /*008c*/ 	.byte	0x04, 0x36
        /*008e*/ 	.short	(.L_27 - .L_26)
.L_26:
        /*0090*/ 	.word	0x00000008
.L_27:


//--------------------- .nv.callgraph             --------------------------
	.section	.nv.callgraph,"",@"SHT_CUDA_CALLGRAPH"
	.align	4
	.sectionentsize	8
	.align		4
        /*0000*/ 	.word	0x00000000
	.align		4
        /*0004*/ 	.word	0xffffffff
	.align		4
        /*0008*/ 	.word	0x00000000
	.align		4
        /*000c*/ 	.word	0xfffffffe
	.align		4
        /*0010*/ 	.word	0x00000000
	.align		4
        /*0014*/ 	.word	0xfffffffd
	.align		4
        /*0018*/ 	.word	0x00000000
	.align		4
        /*001c*/ 	.word	0xfffffffc


//--------------------- .text.triton_poi_fused_convolution_37 --------------------------
	.section	.text.triton_poi_fused_convolution_37,"ax",@progbits
	.sectionflags	@"SHF_BARRIERS=1"
	.align	128
        .global         triton_poi_fused_convolution_37
        .type           triton_poi_fused_convolution_37,@function
        .size           triton_poi_fused_convolution_37,(.L_x_1 - triton_poi_fused_convolution_37)
        .other          triton_poi_fused_convolution_37,@"STO_CUDA_ENTRY STV_DEFAULT"
triton_poi_fused_convolution_37:
.text.triton_poi_fused_convolution_37:
[----:B------:R-:W0:Y:S01]  /*0000*/  LDC R1, c[0x0][0x28] ;  /* 0x00000a00ff017b82 */ /* 0x000e220000000800 */
[----:B------:R-:W1:Y:S07]  /*0010*/  S2R R21, SR_CTAID.Y ;  /* 0x0000000000157919 */ /* 0x000e6e0000002600 */
[----:B------:R-:W2:Y:S01]  /*0020*/  LDC.64 R18, c[0x0][0x218] ;  /* 0x00008600ff127b82 */ /* 0x000ea20000000a00 */
[----:B------:R-:W-:Y:S02]  /*0030*/  CS2R R12, SRZ ;  /* 0x00000000000c7805 */ /* 0x000fe4000001ff00 */
[----:B------:R-:W-:Y:S01]  /*0040*/  CS2R R14, SRZ ;  /* 0x00000000000e7805 */ /* 0x000fe2000001ff00 */
[----:B------:R-:W3:Y:S01]  /*0050*/  S2R R25, SR_TID.X ;  /* 0x0000000000197919 */ /* 0x000ee20000002100 */
[----:B------:R-:W-:Y:S01]  /*0060*/  ULDC.64 UR6, c[0x0][0x208] ;  /* 0x0000820000067ab9 */ /* 0x000fe20000000a00 */
[----:B------:R-:W4:Y:S02]  /*0070*/  S2R R2, SR_CTAID.X ;  /* 0x0000000000027919 */ /* 0x000f240000002500 */
[----:B------:R-:W5:Y:S01]  /*0080*/  LDC.64 R26, c[0x0][0x210] ;  /* 0x00008400ff1a7b82 */ /* 0x000f620000000a00 */
[----:B-1----:R-:W-:-:S02]  /*0090*/  IMAD.SHL.U32 R21, R21, 0x40, RZ ;  /* 0x0000004015157824 */ /* 0x002fc400078e00ff */
[----:B---3--:R-:W-:Y:S01]  /*00a0*/  IMAD.SHL.U32 R0, R25, 0x4, RZ ;  /* 0x0000000419007824 */ /* 0x008fe200078e00ff */
[----:B------:R-:W-:-:S04]  /*00b0*/  SHF.R.U32.HI R6, RZ, 0x4, R25 ;  /* 0x00000004ff067819 */ /* 0x000fc80000011619 */
[----:B------:R-:W-:-:S04]  /*00c0*/  LOP3.LUT R4, R21, 0x3c, R0, 0xf8, !PT ;  /* 0x0000003c15047812 */ /* 0x000fc800078ef800 */
[----:B------:R-:W-:Y:S02]  /*00d0*/  SHF.R.S32.HI R3, RZ, 0x1f, R4 ;  /* 0x0000001fff037819 */ /* 0x000fe40000011404 */
[----:B------:R-:W-:Y:S02]  /*00e0*/  ISETP.GE.AND P0, PT, R4, 0x200, PT ;  /* 0x000002000400780c */ /* 0x000fe40003f06270 */
[----:B------:R-:W-:-:S04]  /*00f0*/  LEA.HI R3, R3, R4, RZ, 0x7 ;  /* 0x0000000403037211 */ /* 0x000fc800078f38ff */
[C---:B------:R-:W-:Y:S01]  /*0100*/  LOP3.LUT R5, R3.reuse, 0xffffff80, RZ, 0xc0, !PT ;  /* 0xffffff8003057812 */ /* 0x040fe200078ec0ff */
[----:B------:R-:W-:-:S04]  /*0110*/  IMAD.SHL.U32 R3, R3, 0x40, RZ ;  /* 0x0000004003037824 */ /* 0x000fc800078e00ff */
[----:B------:R-:W-:Y:S01]  /*0120*/  IMAD.IADD R5, R4, 0x1, -R5 ;  /* 0x0000000104057824 */ /* 0x000fe200078e0a05 */
[----:B------:R-:W-:Y:S01]  /*0130*/  LOP3.LUT R16, R3, 0xffffe000, RZ, 0xc0, !PT ;  /* 0xffffe00003107812 */ /* 0x000fe200078ec0ff */
[----:B----4-:R-:W-:Y:S01]  /*0140*/  IMAD.SHL.U32 R3, R2, 0x40, RZ ;  /* 0x0000004002037824 */ /* 0x010fe200078e00ff */
[----:B------:R-:W-:Y:S01]  /*0150*/  SGXT.U32 R2, R6, 0x4 ;  /* 0x000000040602781a */ /* 0x000fe20000000000 */
[C---:B--2---:R-:W-:Y:S01]  /*0160*/  IMAD.WIDE R18, R5.reuse, 0x4, R18 ;  /* 0x0000000405127825 */ /* 0x044fe200078e0212 */
[----:B------:R-:W-:Y:S01]  /*0170*/  CS2R R6, SRZ ;  /* 0x0000000000067805 */ /* 0x000fe2000001ff00 */
[----:B------:R-:W1:Y:S01]  /*0180*/  S2UR UR5, SR_CgaCtaId ;  /* 0x00000000000579c3 */ /* 0x000e620000008800 */
[----:B------:R-:W-:Y:S01]  /*0190*/  LOP3.LUT R9, R3, 0x10, R2, 0xfe, !PT ;  /* 0x0000001003097812 */ /* 0x000fe200078efe02 */
[----:B------:R-:W-:Y:S01]  /*01a0*/  IMAD.IADD R16, R5, 0x1, R16 ;  /* 0x0000000105107824 */ /* 0x000fe200078e0210 */
[----:B------:R-:W-:-:S04]  /*01b0*/  LOP3.LUT R5, R3, R2, RZ, 0xfc, !PT ;  /* 0x0000000203057212 */ /* 0x000fc800078efcff */
[C---:B------:R-:W-:Y:S01]  /*01c0*/  ISETP.LT.AND P1, PT, R5.reuse, 0x40, !P0 ;  /* 0x000000400500780c */ /* 0x040fe20004721270 */
[----:B------:R-:W-:Y:S01]  /*01d0*/  IMAD R23, R5, 0x80, R16 ;  /* 0x0000008005177824 */ /* 0x000fe200078e0210 */
[----:B------:R-:W-:-:S03]  /*01e0*/  CS2R R4, SRZ ;  /* 0x0000000000047805 */ /* 0x000fc6000001ff00 */
[----:B-----5:R-:W-:-:S03]  /*01f0*/  IMAD.WIDE R22, R23, 0x4, R26 ;  /* 0x0000000417167825 */ /* 0x020fc600078e021a */
[----:B------:R2:W3:Y:S01]  /*0200*/  @!P0 LDG.E.EL.128 R4, desc[UR6][R18.64] ;  /* 0x0000000612048981 */ /* 0x0004e2000c2e1d00 */
[----:B------:R-:W-:-:S04]  /*0210*/  ISETP.LT.AND P2, PT, R9, 0x40, !P0 ;  /* 0x000000400900780c */ /* 0x000fc80004741270 */
[----:B------:R4:W3:Y:S01]  /*0220*/  @P1 LDG.E.EL.128 R12, desc[UR6][R22.64] ;  /* 0x00000006160c1981 */ /* 0x0008e2000c2e1d00 */
[----:B------:R-:W-:Y:S01]  /*0230*/  IMAD R29, R9, 0x80, R16 ;  /* 0x00000080091d7824 */ /* 0x000fe200078e0210 */
[----:B------:R-:W-:Y:S02]  /*0240*/  CS2R R8, SRZ ;  /* 0x0000000000087805 */ /* 0x000fe4000001ff00 */
[----:B------:R-:W-:Y:S01]  /*0250*/  CS2R R10, SRZ ;  /* 0x00000000000a7805 */ /* 0x000fe2000001ff00 */
[----:B--2---:R-:W-:Y:S01]  /*0260*/  IMAD.SHL.U32 R18, R25, 0x100, RZ ;  /* 0x0000010019127824 */ /* 0x004fe200078e00ff */
[----:B------:R-:W-:Y:S01]  /*0270*/  LOP3.LUT R17, R3, 0x20, R2, 0xfe, !PT ;  /* 0x0000002003117812 */ /* 0x000fe200078efe02 */
[----:B------:R-:W-:Y:S01]  /*0280*/  IMAD.WIDE R28, R29, 0x4, R26 ;  /* 0x000000041d1c7825 */ /* 0x000fe200078e021a */
[----:B------:R-:W-:Y:S01]  /*0290*/  LOP3.LUT R19, R3, 0x30, R2, 0xfe, !PT ;  /* 0x0000003003137812 */ /* 0x000fe200078efe02 */
[----:B------:R-:W-:Y:S01]  /*02a0*/  UMOV UR4, 0x400 ;  /* 0x0000040000047882 */ /* 0x000fe20000000000 */
[----:B----4-:R-:W-:Y:S01]  /*02b0*/  SHF.R.U32.HI R23, RZ, 0x4, R25 ;  /* 0x00000004ff177819 */ /* 0x010fe20000011619 */
[----:B-1----:R-:W-:Y:S01]  /*02c0*/  UPRMT UR4, UR5, 0x654, UR4 ;  /* 0x0000065405047896 */ /* 0x002fe20008000004 */
[----:B------:R-:W-:Y:S01]  /*02d0*/  LOP3.LUT R18, R18, 0xf00, RZ, 0xc0, !PT ;  /* 0x00000f0012127812 */ /* 0x000fe200078ec0ff */
[----:B------:R1:W2:Y:S01]  /*02e0*/  @P2 LDG.E.EL.128 R8, desc[UR6][R28.64] ;  /* 0x000000061c082981 */ /* 0x0002a2000c2e1d00 */
[----:B------:R-:W-:-:S02]  /*02f0*/  ISETP.LT.AND P1, PT, R17, 0x40, !P0 ;  /* 0x000000401100780c */ /* 0x000fc40004721270 */
[----:B------:R-:W-:Y:S02]  /*0300*/  SGXT.U32 R23, R23, 0x4 ;  /* 0x000000041717781a */ /* 0x000fe40000000000 */
[C---:B------:R-:W-:Y:S02]  /*0310*/  LOP3.LUT R22, R18.reuse, 0x80, RZ, 0xfc, !PT ;  /* 0x0000008012167812 */ /* 0x040fe400078efcff */
[C---:B------:R-:W-:Y:S02]  /*0320*/  LOP3.LUT R24, R18.reuse, 0xc0, RZ, 0xfc, !PT ;  /* 0x000000c012187812 */ /* 0x040fe400078efcff */
[----:B------:R-:W-:Y:S01]  /*0330*/  ISETP.LT.AND P0, PT, R19, 0x40, !P0 ;  /* 0x000000401300780c */ /* 0x000fe20004701270 */
[--C-:B-1----:R-:W-:Y:S01]  /*0340*/  IMAD R29, R17, 0x80, R16.reuse ;  /* 0x00000080111d7824 */ /* 0x102fe200078e0210 */
[C---:B------:R-:W-:Y:S01]  /*0350*/  LOP3.LUT R20, R18.reuse, R23, RZ, 0xfc, !PT ;  /* 0x0000001712147212 */ /* 0x040fe200078efcff */
[----:B------:R-:W-:Y:S01]  /*0360*/  IMAD R17, R19, 0x80, R16 ;  /* 0x0000008013117824 */ /* 0x000fe200078e0210 */
[C---:B------:R-:W-:Y:S01]  /*0370*/  LOP3.LUT R16, R18.reuse, 0x40, RZ, 0xfc, !PT ;  /* 0x0000004012107812 */ /* 0x040fe200078efcff */
[----:B------:R-:W-:Y:S01]  /*0380*/  IMAD.WIDE R28, R29, 0x4, R26 ;  /* 0x000000041d1c7825 */ /* 0x000fe200078e021a */
[----:B------:R-:W-:-:S02]  /*0390*/  LEA.HI R19, R18, UR4, RZ, 0x1c ;  /* 0x0000000412137c11 */ /* 0x000fc4000f8fe0ff */
[----:B------:R-:W-:Y:S01]  /*03a0*/  LEA.HI R23, R16, UR4, RZ, 0x1c ;  /* 0x0000000410177c11 */ /* 0x000fe2000f8fe0ff */
[----:B------:R-:W-:Y:S01]  /*03b0*/  IMAD.WIDE R26, R17, 0x4, R26 ;  /* 0x00000004111a7825 */ /* 0x000fe200078e021a */
[----:B------:R-:W-:Y:S02]  /*03c0*/  LEA.HI R22, R22, UR4, RZ, 0x1c ;  /* 0x0000000416167c11 */ /* 0x000fe4000f8fe0ff */
[----:B------:R-:W-:Y:S01]  /*03d0*/  LEA.HI R16, R24, UR4, RZ, 0x1c ;  /* 0x0000000418107c11 */ /* 0x000fe2000f8fe0ff */
[C---:B------:R-:W-:Y:S02]  /*03e0*/  IMAD R24, R20.reuse, 0x4, R19 ;  /* 0x0000000414187824 */ /* 0x040fe400078e0213 */
[C---:B------:R-:W-:Y:S02]  /*03f0*/  IMAD R23, R20.reuse, 0x4, R23 ;  /* 0x0000000414177824 */ /* 0x040fe400078e0217 */
[C---:B------:R-:W-:Y:S02]  /*0400*/  IMAD R22, R20.reuse, 0x4, R22 ;  /* 0x0000000414167824 */ /* 0x040fe400078e0216 */
[----:B------:R-:W-:-:S02]  /*0410*/  IMAD R20, R20, 0x4, R16 ;  /* 0x0000000414147824 */ /* 0x000fc400078e0210 */
[----:B---3--:R-:W-:Y:S01]  /*0420*/  FADD R17, R4, R12 ;  /* 0x0000000c04117221 */ /* 0x008fe20000000000 */
[----:B------:R-:W-:Y:S01]  /*0430*/  FADD R18, R5, R13 ;  /* 0x0000000d05127221 */ /* 0x000fe20000000000 */
[----:B------:R-:W-:Y:S01]  /*0440*/  FADD R19, R6, R14 ;  /* 0x0000000e06137221 */ /* 0x000fe20000000000 */
[----:B------:R-:W-:Y:S01]  /*0450*/  FADD R16, R7, R15 ;  /* 0x0000000f07107221 */ /* 0x000fe20000000000 */
[----:B------:R-:W-:Y:S01]  /*0460*/  CS2R R12, SRZ ;  /* 0x00000000000c7805 */ /* 0x000fe2000001ff00 */
[----:B------:R-:W-:Y:S01]  /*0470*/  STS [R24], R17 ;  /* 0x0000001118007388 */ /* 0x000fe20000000800 */
[----:B------:R-:W-:-:S03]  /*0480*/  CS2R R14, SRZ ;  /* 0x00000000000e7805 */ /* 0x000fc6000001ff00 */
[----:B------:R-:W-:Y:S04]  /*0490*/  STS [R23+0x100], R18 ;  /* 0x0001001217007388 */ /* 0x000fe80000000800 */
[----:B------:R1:W-:Y:S01]  /*04a0*/  STS [R22+0x200], R19 ;  /* 0x0002001316007388 */ /* 0x0003e20000000800 */
[----:B--2---:R-:W-:-:S03]  /*04b0*/  FADD R8, R4, R8 ;  /* 0x0000000804087221 */ /* 0x004fc60000000000 */
[----:B------:R2:W-:Y:S04]  /*04c0*/  STS [R20+0x300], R16 ;  /* 0x0003001014007388 */ /* 0x0005e80000000800 */
[----:B------:R-:W3:Y:S01]  /*04d0*/  @P1 LDG.E.EL.128 R12, desc[UR6][R28.64] ;  /* 0x000000061c0c1981 */ /* 0x000ee2000c2e1d00 */
[----:B-1----:R-:W-:Y:S01]  /*04e0*/  CS2R R18, SRZ ;  /* 0x0000000000127805 */ /* 0x002fe2000001ff00 */
[----:B------:R-:W-:Y:S01]  /*04f0*/  FADD R9, R5, R9 ;  /* 0x0000000905097221 */ /* 0x000fe20000000000 */
[----:B------:R-:W-:Y:S01]  /*0500*/  FADD R10, R6, R10 ;  /* 0x0000000a060a7221 */ /* 0x000fe20000000000 */
[----:B------:R-:W-:Y:S01]  /*0510*/  FADD R11, R7, R11 ;  /* 0x0000000b070b7221 */ /* 0x000fe20000000000 */
[----:B--2---:R-:W-:Y:S01]  /*0520*/  CS2R R16, SRZ ;  /* 0x0000000000107805 */ /* 0x004fe2000001ff00 */
[----:B------:R1:W-:Y:S05]  /*0530*/  STS [R24+0x40], R8 ;  /* 0x0000400818007388 */ /* 0x0003ea0000000800 */
[----:B------:R-:W2:Y:S04]  /*0540*/  @P0 LDG.E.EL.128 R16, desc[UR6][R26.64] ;  /* 0x000000061a100981 */ /* 0x000ea8000c2e1d00 */
[----:B------:R2:W-:Y:S04]  /*0550*/  STS [R23+0x140], R9 ;  /* 0x0001400917007388 */ /* 0x0005e80000000800 */
[----:B------:R-:W-:Y:S04]  /*0560*/  STS [R22+0x240], R10 ;  /* 0x0002400a16007388 */ /* 0x000fe80000000800 */
[----:B------:R4:W-:Y:S01]  /*0570*/  STS [R20+0x340], R11 ;  /* 0x0003400b14007388 */ /* 0x0009e20000000800 */
[----:B------:R-:W-:-:S02]  /*0580*/  LOP3.LUT R0, R3, 0x3c, R0, 0xf8, !PT ;  /* 0x0000003c03007812 */ /* 0x000fc400078ef800 */
[----:B------:R-:W-:Y:S02]  /*0590*/  LOP3.LUT R3, R21, R2, RZ, 0xfc, !PT ;  /* 0x0000000215037212 */ /* 0x000fe400078efcff */
[----:B------:R-:W-:-:S04]  /*05a0*/  ISETP.GE.AND P0, PT, R0, 0x40, PT ;  /* 0x000000400000780c */ /* 0x000fc80003f06270 */
[C---:B------:R-:W-:Y:S01]  /*05b0*/  ISETP.LT.AND P1, PT, R3.reuse, 0x200, !P0 ;  /* 0x000002000300780c */ /* 0x040fe20004721270 */
[----:B------:R-:W-:Y:S02]  /*05c0*/  IMAD R3, R3, 0x40, R0 ;  /* 0x0000004003037824 */ /* 0x000fe400078e0200 */
[----:B---3--:R-:W-:Y:S01]  /*05d0*/  FADD R29, R4, R12 ;  /* 0x0000000c041d7221 */ /* 0x008fe20000000000 */
[----:B-1----:R-:W-:Y:S01]  /*05e0*/  FADD R8, R5, R13 ;  /* 0x0000000d05087221 */ /* 0x002fe20000000000 */
[----:B------:R-:W-:Y:S01]  /*05f0*/  FADD R13, R6, R14 ;  /* 0x0000000e060d7221 */ /* 0x000fe20000000000 */
[----:B------:R-:W-:Y:S02]  /*0600*/  FADD R15, R7, R15 ;  /* 0x0000000f070f7221 */ /* 0x000fe40000000000 */
[----:B------:R-:W-:Y:S01]  /*0610*/  STS [R24+0x80], R29 ;  /* 0x0000801d18007388 */ /* 0x000fe20000000800 */
[----:B------:R-:W-:-:S03]  /*0620*/  IMAD.SHL.U32 R12, R25, 0x4, RZ ;  /* 0x00000004190c7824 */ /* 0x000fc600078e00ff */
[----:B------:R-:W-:Y:S01]  /*0630*/  STS [R23+0x180], R8 ;  /* 0x0001800817007388 */ /* 0x000fe20000000800 */
[----:B--2---:R-:W-:Y:S01]  /*0640*/  FADD R9, R4, R16 ;  /* 0x0000001004097221 */ /* 0x004fe20000000000 */
[----:B------:R-:W-:Y:S01]  /*0650*/  FADD R4, R5, R17 ;  /* 0x0000001105047221 */ /* 0x000fe20000000000 */
[----:B----4-:R-:W-:Y:S01]  /*0660*/  FADD R11, R6, R18 ;  /* 0x00000012060b7221 */ /* 0x010fe20000000000 */
[----:B------:R-:W-:Y:S01]  /*0670*/  STS [R22+0x280], R13 ;  /* 0x0002800d16007388 */ /* 0x000fe20000000800 */
[----:B------:R-:W-:-:S03]  /*0680*/  FADD R19, R7, R19 ;  /* 0x0000001307137221 */ /* 0x000fc60000000000 */
[----:B------:R-:W-:Y:S01]  /*0690*/  STS [R20+0x380], R15 ;  /* 0x0003800f14007388 */ /* 0x000fe20000000800 */
[----:B------:R-:W-:-:S03]  /*06a0*/  LOP3.LUT R16, R12, 0x3fc, RZ, 0xc0, !PT ;  /* 0x000003fc0c107812 */ /* 0x000fc600078ec0ff */
[----:B------:R-:W-:Y:S04]  /*06b0*/  STS [R24+0xc0], R9 ;  /* 0x0000c00918007388 */ /* 0x000fe80000000800 */
[----:B------:R-:W-:Y:S04]  /*06c0*/  STS [R23+0x1c0], R4 ;  /* 0x0001c00417007388 */ /* 0x000fe80000000800 */
[----:B------:R-:W-:Y:S04]  /*06d0*/  STS [R22+0x2c0], R11 ;  /* 0x0002c00b16007388 */ /* 0x000fe80000000800 */
[----:B------:R1:W-:Y:S01]  /*06e0*/  STS [R20+0x3c0], R19 ;  /* 0x0003c01314007388 */ /* 0x0003e20000000800 */
[----:B------:R-:W-:-:S02]  /*06f0*/  LOP3.LUT R5, R16, 0x400, RZ, 0xfc, !PT ;  /* 0x0000040010057812 */ /* 0x000fc400078efcff */
[----:B------:R-:W-:Y:S02]  /*0700*/  LOP3.LUT R6, R16, 0x800, RZ, 0xfc, !PT ;  /* 0x0000080010067812 */ /* 0x000fe400078efcff */
[----:B------:R-:W-:Y:S02]  /*0710*/  SHF.R.U32.HI R25, RZ, 0x2, R25 ;  /* 0x00000002ff197819 */ /* 0x000fe40000011619 */
[----:B------:R-:W-:Y:S02]  /*0720*/  SHF.R.U32.HI R5, RZ, 0x4, R5 ;  /* 0x00000004ff057819 */ /* 0x000fe40000011605 */
[----:B------:R-:W-:Y:S01]  /*0730*/  SHF.R.U32.HI R6, RZ, 0x4, R6 ;  /* 0x00000004ff067819 */ /* 0x000fe20000011606 */
[----:B-1----:R-:W1:Y:S01]  /*0740*/  LDC.64 R18, c[0x0][0x220] ;  /* 0x00008800ff127b82 */ /* 0x002e620000000a00 */
[----:B------:R-:W-:Y:S02]  /*0750*/  LOP3.LUT R25, R25, 0x3c, RZ, 0xc0, !PT ;  /* 0x0000003c19197812 */ /* 0x000fe400078ec0ff */
[----:B------:R-:W-:-:S02]  /*0760*/  LOP3.LUT R5, R5, 0x7c, RZ, 0xc0, !PT ;  /* 0x0000007c05057812 */ /* 0x000fc400078ec0ff */
[----:B------:R-:W-:Y:S01]  /*0770*/  LOP3.LUT R6, R6, 0xbc, RZ, 0xc0, !PT ;  /* 0x000000bc06067812 */ /* 0x000fe200078ec0ff */
[----:B------:R-:W-:Y:S02]  /*0780*/  VIADD R25, R25, UR4 ;  /* 0x0000000419197c36 */ /* 0x000fe40008000000 */
[----:B------:R-:W-:Y:S02]  /*0790*/  VIADD R5, R5, UR4 ;  /* 0x0000000405057c36 */ /* 0x000fe40008000000 */
[----:B------:R-:W-:Y:S02]  /*07a0*/  VIADD R7, R6, UR4 ;  /* 0x0000000406077c36 */ /* 0x000fe40008000000 */
[C---:B------:R-:W-:Y:S01]  /*07b0*/  IMAD R25, R16.reuse, 0x4, R25 ;  /* 0x0000000410197824 */ /* 0x040fe200078e0219 */
[----:B------:R-:W-:Y:S01]  /*07c0*/  BAR.SYNC.DEFER_BLOCKING 0x0 ;  /* 0x0000000000007b1d */ /* 0x000fe20000010000 */
[C---:B------:R-:W-:Y:S02]  /*07d0*/  IMAD R24, R16.reuse, 0x4, R5 ;  /* 0x0000000410187824 */ /* 0x040fe400078e0205 */
[----:B------:R-:W-:-:S03]  /*07e0*/  IMAD R26, R16, 0x4, R7 ;  /* 0x00000004101a7824 */ /* 0x000fc600078e0207 */
[----:B------:R-:W-:Y:S04]  /*07f0*/  LDS R4, [R25] ;  /* 0x0000000019047984 */ /* 0x000fe80000000800 */
[----:B------:R-:W-:Y:S04]  /*0800*/  LDS R5, [R25+0x4] ;  /* 0x0000040019057984 */ /* 0x000fe80000000800 */
[----:B------:R-:W-:Y:S04]  /*0810*/  LDS R6, [R25+0x8] ;  /* 0x0000080019067984 */ /* 0x000fe80000000800 */
[----:B------:R2:W3:Y:S04]  /*0820*/  LDS R7, [R25+0xc] ;  /* 0x00000c0019077984 */ /* 0x0004e80000000800 */
[----:B------:R-:W-:Y:S04]  /*0830*/  LDS R8, [R24+0x1000] ;  /* 0x0010000018087984 */ /* 0x000fe80000000800 */
[----:B------:R-:W-:Y:S04]  /*0840*/  LDS R9, [R24+0x1004] ;  /* 0x0010040018097984 */ /* 0x000fe80000000800 */
[----:B------:R-:W-:Y:S04]  /*0850*/  LDS R10, [R24+0x1008] ;  /* 0x00100800180a7984 */ /* 0x000fe80000000800 */
[----:B------:R4:W5:Y:S04]  /*0860*/  LDS R11, [R24+0x100c] ;  /* 0x00100c00180b7984 */ /* 0x0009680000000800 */
[----:B------:R-:W-:Y:S04]  /*0870*/  LDS R12, [R26+0x2000] ;  /* 0x002000001a0c7984 */ /* 0x000fe80000000800 */
[----:B------:R-:W-:Y:S04]  /*0880*/  LDS R13, [R26+0x2004] ;  /* 0x002004001a0d7984 */ /* 0x000fe80000000800 */
[----:B------:R-:W-:Y:S04]  /*0890*/  LDS R14, [R26+0x2008] ;  /* 0x002008001a0e7984 */ /* 0x000fe80000000800 */
[----:B------:R-:W5:Y:S01]  /*08a0*/  LDS R15, [R26+0x200c] ;  /* 0x00200c001a0f7984 */ /* 0x000f620000000800 */
[----:B------:R-:W-:-:S02]  /*08b0*/  LOP3.LUT R17, R21, 0x10, R2, 0xfe, !PT ;  /* 0x0000001015117812 */ /* 0x000fc400078efe02 */
[----:B------:R-:W-:Y:S02]  /*08c0*/  LOP3.LUT R23, R21, 0x20, R2, 0xfe, !PT ;  /* 0x0000002015177812 */ /* 0x000fe400078efe02 */
[----:B------:R-:W-:Y:S02]  /*08d0*/  LOP3.LUT R21, R21, 0x30, R2, 0xfe, !PT ;  /* 0x0000003015157812 */ /* 0x000fe400078efe02 */
[----:B------:R-:W-:Y:S02]  /*08e0*/  LOP3.LUT R20, R16, 0xc00, RZ, 0xfc, !PT ;  /* 0x00000c0010147812 */ /* 0x000fe400078efcff */
[----:B------:R-:W-:Y:S02]  /*08f0*/  ISETP.LT.AND P2, PT, R17, 0x200, !P0 ;  /* 0x000002001100780c */ /* 0x000fe40004741270 */
[----:B------:R-:W-:Y:S02]  /*0900*/  ISETP.LT.AND P3, PT, R23, 0x200, !P0 ;  /* 0x000002001700780c */ /* 0x000fe40004761270 */
[----:B------:R-:W-:Y:S01]  /*0910*/  ISETP.LT.AND P0, PT, R21, 0x200, !P0 ;  /* 0x000002001500780c */ /* 0x000fe20004701270 */
[----:B------:R-:W-:Y:S01]  /*0920*/  IMAD R17, R17, 0x40, R0 ;  /* 0x0000004011117824 */ /* 0x000fe200078e0200 */
[----:B------:R-:W-:Y:S01]  /*0930*/  SHF.R.U32.HI R20, RZ, 0x4, R20 ;  /* 0x00000004ff147819 */ /* 0x000fe20000011614 */
[----:B--2---:R-:W-:-:S02]  /*0940*/  IMAD R25, R23, 0x40, R0 ;  /* 0x0000004017197824 */ /* 0x004fc400078e0200 */
[----:B-1----:R-:W-:Y:S01]  /*0950*/  IMAD.WIDE R2, R3, 0x4, R18 ;  /* 0x0000000403027825 */ /* 0x002fe200078e0212 */
[----:B------:R-:W-:-:S03]  /*0960*/  LOP3.LUT R20, R20, 0xfc, RZ, 0xc0, !PT ;  /* 0x000000fc14147812 */ /* 0x000fc600078ec0ff */
[--C-:B------:R-:W-:Y:S01]  /*0970*/  IMAD.WIDE R22, R17, 0x4, R18.reuse ;  /* 0x0000000411167825 */ /* 0x100fe200078e0212 */
[----:B---3--:R1:W-:Y:S03]  /*0980*/  @P1 STG.E.128 desc[UR6][R2.64], R4 ;  /* 0x0000000402001986 */ /* 0x0083e6000c101d06 */
[----:B----4-:R-:W-:Y:S01]  /*0990*/  IMAD.WIDE R24, R25, 0x4, R18 ;  /* 0x0000000419187825 */ /* 0x010fe200078e0212 */
[----:B-----5:R1:W-:Y:S03]  /*09a0*/  @P2 STG.E.128 desc[UR6][R22.64], R8 ;  /* 0x0000000816002986 */ /* 0x0203e6000c101d06 */
[----:B------:R-:W-:-:S04]  /*09b0*/  VIADD R27, R20, UR4 ;  /* 0x00000004141b7c36 */ /* 0x000fc80008000000 */
[----:B------:R-:W-:Y:S01]  /*09c0*/  IMAD R27, R16, 0x4, R27 ;  /* 0x00000004101b7824 */ /* 0x000fe200078e021b */
[----:B0-----:R1:W-:Y:S01]  /*09d0*/  @P3 STG.E.128 desc[UR6][R24.64], R12 ;  /* 0x0000000c18003986 */ /* 0x0013e2000c101d06 */
[----:B------:R-:W-:Y:S05]  /*09e0*/  @!P0 EXIT ;  /* 0x000000000000894d */ /* 0x000fea0003800000 */
[----:B-1----:R-:W-:Y:S01]  /*09f0*/  LDS R4, [R27+0x3000] ;  /* 0x003000001b047984 */ /* 0x002fe20000000800 */
[----:B------:R-:W-:-:S03]  /*0a00*/  IMAD R21, R21, 0x40, R0 ;  /* 0x0000004015157824 */ /* 0x000fc600078e0200 */
[----:B------:R-:W-:Y:S01]  /*0a10*/  LDS R5, [R27+0x3004] ;  /* 0x003004001b057984 */ /* 0x000fe20000000800 */
[----:B------:R-:W-:-:S03]  /*0a20*/  IMAD.WIDE R18, R21, 0x4, R18 ;  /* 0x0000000415127825 */ /* 0x000fc600078e0212 */
[----:B------:R-:W-:Y:S04]  /*0a30*/  LDS R6, [R27+0x3008] ;  /* 0x003008001b067984 */ /* 0x000fe80000000800 */
[----:B------:R-:W0:Y:S04]  /*0a40*/  LDS R7, [R27+0x300c] ;  /* 0x00300c001b077984 */ /* 0x000e280000000800 */
[----:B0-----:R-:W-:Y:S01]  /*0a50*/  STG.E.128 desc[UR6][R18.64], R4 ;  /* 0x0000000412007986 */ /* 0x001fe2000c101d06 */
[----:B------:R-:W-:Y:S05]  /*0a60*/  EXIT ;  /* 0x000000000000794d */ /* 0x000fea0003800000 */
.L_x_0:
[----:B------:R-:W-:-:S00]  /*0a70*/  BRA `(.L_x_0) ;  /* 0xfffffffc00fc7947 */ /* 0x000fc0000383ffff */
[----:B------:R-:W-:-:S00]  /*0a80*/  NOP ;  /* 0x0000000000007918 */ /* 0x000fc00000000000 */
[----:B------:R-:W-:-:S00]  /*0a90*/  NOP ;  /* 0x0000000000007918 */ /* 0x000fc00000000000 */
[----:B------:R-:W-:-:S00]  /*0aa0*/  NOP ;  /* 0x0000000000007918 */ /* 0x000fc00000000000 */
[----:B------:R-:W-:-:S00]  /*0ab0*/  NOP ;  /* 0x0000000000007918 */ /* 0x000fc00000000000 */
[----:B------:R-:W-:-:S00]  /*0ac0*/  NOP ;  /* 0x0000000000007918 */ /* 0x000fc00000000000 */
[----:B------:R-:W-:-:S00]  /*0ad0*/  NOP ;  /* 0x0000000000007918 */ /* 0x000fc00000000000 */
[----:B------:R-:W-:-:S00]  /*0ae0*/  NOP ;  /* 0x0000000000007918 */ /* 0x000fc00000000000 */
[----:B------:R-:W-:-:S00]  /*0af0*/  NOP ;  /* 0x0000000000007918 */ /* 0x000fc00000000000 */
.L_x_1:


//--------------------- .nv.shared.triton_poi_fused_convolution_37 --------------------------
	.section	.nv.shared.triton_poi_fused_convolution_37,"aw",@nobits
	.sectionflags	@""
	.align	16
	.zero		1024


//--------------------- .nv.constant0.triton_poi_fused_convolution_37 --------------------------
	.section	.nv.constant0.triton_poi_fused_convolution_37,"a",@progbits
	.sectionflags	@""
	.align	4
.nv.constant0.triton_poi_fused_convolution_37:
	.zero		560
